	.headerflags	@"EF_CUDA_TEXMODE_UNIFIED EF_CUDA_64BIT_ADDRESS EF_CUDA_ACCELERATORS EF_CUDA_SM90 EF_CUDA_VIRTUAL_SM(EF_CUDA_SM90)"
	.elftype	@"ET_EXEC"


//--------------------- .nv.info                  --------------------------
	.section	.nv.info,"",@"SHT_CUDA_INFO"
	.align	4


	//----- nvinfo : EIATTR_REGCOUNT
	.align		4
        /*0000*/ 	.byte	0x04, 0x2f
        /*0002*/ 	.short	(.L_3 - .L_2)
	.align		4
.L_2:
        /*0004*/ 	.word	index@(triton_poi_fused__native_batch_norm_legit_no_training_0)
        /*0008*/ 	.word	0x00000014


	//----- nvinfo : EIATTR_MIN_STACK_SIZE
	.align		4
.L_3:
        /*000c*/ 	.byte	0x04, 0x12
        /*000e*/ 	.short	(.L_5 - .L_4)
	.align		4
.L_4:
        /*0010*/ 	.word	index@(triton_poi_fused__native_batch_norm_legit_no_training_0)
        /*0014*/ 	.word	0x00000000


	//----- nvinfo : EIATTR_FRAME_SIZE
	.align		4
.L_5:
        /*0018*/ 	.byte	0x04, 0x11
        /*001a*/ 	.short	(.L_7 - .L_6)
	.align		4
.L_6:
        /*001c*/ 	.word	index@(triton_poi_fused__native_batch_norm_legit_no_training_0)
        /*0020*/ 	.word	0x00000000


	//----- nvinfo : EIATTR_MIN_STACK_SIZE
	.align		4
.L_7:
        /*0024*/ 	.byte	0x04, 0x12
        /*0026*/ 	.short	(.L_9 - .L_8)
	.align		4
.L_8:
        /*0028*/ 	.word	index@(triton_poi_fused__native_batch_norm_legit_no_training_0)
        /*002c*/ 	.word	0x00000000
.L_9:


//--------------------- .nv.info.triton_poi_fused__native_batch_norm_legit_no_training_0 --------------------------
	.section	.nv.info.triton_poi_fused__native_batch_norm_legit_no_training_0,"",@"SHT_CUDA_INFO"
	.sectionflags	@""
	.align	4


	//----- nvinfo : EIATTR_CUDA_API_VERSION
	.align		4
        /*0000*/ 	.byte	0x04, 0x37
        /*0002*/ 	.short	(.L_11 - .L_10)
.L_10:
        /*0004*/ 	.word	0x0000007c


	//----- nvinfo : EIATTR_KPARAM_INFO
	.align		4
.L_11:
        /*0008*/ 	.byte	0x04, 0x17
        /*000a*/ 	.short	(.L_13 - .L_12)
.L_12:
        /*000c*/ 	.word	0x00000000
        /*0010*/ 	.short	0x0006
        /*0012*/ 	.short	0x0030
        /*0014*/ 	.byte	0x00, 0xf0, 0x11, 0x00


	//----- nvinfo : EIATTR_KPARAM_INFO
	.align		4
.L_13:
        /*0018*/ 	.byte	0x04, 0x17
        /*001a*/ 	.short	(.L_15 - .L_14)
.L_14:
        /*001c*/ 	.word	0x00000000
        /*0020*/ 	.short	0x0005
        /*0022*/ 	.short	0x0028
        /*0024*/ 	.byte	0x00, 0xf4, 0x21, 0x00


	//----- nvinfo : EIATTR_KPARAM_INFO
	.align		4
.L_15:
        /*0028*/ 	.byte	0x04, 0x17
        /*002a*/ 	.short	(.L_17 - .L_16)
.L_16:
        /*002c*/ 	.word	0x00000000
        /*0030*/ 	.short	0x0004
        /*0032*/ 	.short	0x0020
        /*0034*/ 	.byte	0x00, 0xf4, 0x21, 0x00


	//----- nvinfo : EIATTR_KPARAM_INFO
	.align		4
.L_17:
        /*0038*/ 	.byte	0x04, 0x17
        /*003a*/ 	.short	(.L_19 - .L_18)
.L_18:
        /*003c*/ 	.word	0x00000000
        /*0040*/ 	.short	0x0003
        /*0042*/ 	.short	0x0018
        /*0044*/ 	.byte	0x00, 0xf4, 0x21, 0x00


	//----- nvinfo : EIATTR_KPARAM_INFO
	.align		4
.L_19:
        /*0048*/ 	.byte	0x04, 0x17
        /*004a*/ 	.short	(.L_21 - .L_20)
.L_20:
        /*004c*/ 	.word	0x00000000
        /*0050*/ 	.short	0x0002
        /*0052*/ 	.short	0x0010
        /*0054*/ 	.byte	0x00, 0xf4, 0x21, 0x00


	//----- nvinfo : EIATTR_KPARAM_INFO
	.align		4
.L_21:
        /*0058*/ 	.byte	0x04, 0x17
        /*005a*/ 	.short	(.L_23 - .L_22)
.L_22:
        /*005c*/ 	.word	0x00000000
        /*0060*/ 	.short	0x0001
        /*0062*/ 	.short	0x0008
        /*0064*/ 	.byte	0x00, 0xf4, 0x21, 0x00


	//----- nvinfo : EIATTR_KPARAM_INFO
	.align		4
.L_23:
        /*0068*/ 	.byte	0x04, 0x17
        /*006a*/ 	.short	(.L_25 - .L_24)
.L_24:
        /*006c*/ 	.word	0x00000000
        /*0070*/ 	.short	0x0000
        /*0072*/ 	.short	0x0000
        /*0074*/ 	.byte	0x00, 0xf4, 0x21, 0x00


	//----- nvinfo : EIATTR_SPARSE_MMA_MASK
	.align		4
.L_25:
        /*0078*/ 	.byte	0x03, 0x50
        /*007a*/ 	.short	0x0000


	//----- nvinfo : EIATTR_MAXREG_COUNT
	.align		4
        /*007c*/ 	.byte	0x03, 0x1b
        /*007e*/ 	.short	0x00ff


	//----- nvinfo : EIATTR_EXIT_INSTR_OFFSETS
	.align		4
        /*0080*/ 	.byte	0x04, 0x1c
        /*0082*/ 	.short	(.L_27 - .L_26)


	//   ....[0]....
.L_26:
        /*0084*/ 	.word	0x00000310


	//   ....[1]....
        /*0088*/ 	.word	0x00000330


	//----- nvinfo : EIATTR_REQNTID
	.align		4
.L_27:
        /*008c*/ 	.byte	0x04, 0x10
        /*008e*/ 	.short	(.L_29 - .L_28)
.L_28:
        /*0090*/ 	.word	0x00000020
        /*0094*/ 	.word	0x00000001
        /*0098*/ 	.word	0x00000001


	//----- nvinfo : EIATTR_CBANK_PARAM_SIZE
	.align		4
.L_29:
        /*009c*/ 	.byte	0x03, 0x19
        /*009e*/ 	.short	0x0034


	//----- nvinfo : EIATTR_PARAM_CBANK
	.align		4
        /*00a0*/ 	.byte	0x04, 0x0a
        /*00a2*/ 	.short	(.L_31 - .L_30)
	.align		4
.L_30:
        /*00a4*/ 	.word	index@(.nv.constant0.triton_poi_fused__native_batch_norm_legit_no_training_0)
        /*00a8*/ 	.short	0x0210
        /*00aa*/ 	.short	0x0034


	//----- nvinfo : EIATTR_SW_WAR
	.align		4
.L_31:
        /*00ac*/ 	.byte	0x04, 0x36
        /*00ae*/ 	.short	(.L_33 - .L_32)
.L_32:
        /*00b0*/ 	.word	0x00000008
.L_33:


//--------------------- .nv.callgraph             --------------------------
	.section	.nv.callgraph,"",@"SHT_CUDA_CALLGRAPH"
	.align	4
	.sectionentsize	8
	.align		4
        /*0000*/ 	.word	0x00000000
	.align		4
        /*0004*/ 	.word	0xffffffff
	.align		4
        /*0008*/ 	.word	0x00000000
	.align		4
        /*000c*/ 	.word	0xfffffffe
	.align		4
        /*0010*/ 	.word	0x00000000
	.align		4
        /*0014*/ 	.word	0xfffffffd
	.align		4
        /*0018*/ 	.word	0x00000000
	.align		4
        /*001c*/ 	.word	0xfffffffc


//--------------------- .nv.constant4             --------------------------
	.section	.nv.constant4,"a",@progbits
	.align	8
	.align		8
.nv.constant4:
        /*0000*/ 	.dword	_$_str
	.align		8
        /*0008*/ 	.dword	_$_str_$_2


//--------------------- .text.triton_poi_fused__native_batch_norm_legit_no_training_0 --------------------------
	.section	.text.triton_poi_fused__native_batch_norm_legit_no_training_0,"ax",@progbits
	.align	128
        .global         triton_poi_fused__native_batch_norm_legit_no_training_0
        .type           triton_poi_fused__native_batch_norm_legit_no_training_0,@function
        .size           triton_poi_fused__native_batch_norm_legit_no_training_0,(.L_x_1 - triton_poi_fused__native_batch_norm_legit_no_training_0)
        .other          triton_poi_fused__native_batch_norm_legit_no_training_0,@"STO_CUDA_ENTRY STV_DEFAULT"
triton_poi_fused__native_batch_norm_legit_no_training_0:
.text.triton_poi_fused__native_batch_norm_legit_no_training_0:
[----:B------:R-:W0:Y:S01]  /*0000*/  LDC R1, c[0x0][0x28] ;  /* 0x00000a00ff017b82 */ /* 0x000e220000000800 */
[----:B------:R-:W1:Y:S07]  /*0010*/  S2R R16, SR_TID.X ;  /* 0x0000000000107919 */ /* 0x000e6e0000002100 */
[----:B------:R-:W2:Y:S01]  /*0020*/  LDC.64 R6, c[0x0][0x220] ;  /* 0x00008800ff067b82 */ /* 0x000ea20000000a00 */
[----:B------:R-:W-:Y:S01]  /*0030*/  HFMA2.MMA R12, -RZ, RZ, 0, 0 ;  /* 0x00000000ff0c7435 */ /* 0x000fe200000001ff */
[----:B------:R-:W-:Y:S01]  /*0040*/  ULDC.64 UR4, c[0x0][0x208] ;  /* 0x0000820000047ab9 */ /* 0x000fe20000000a00 */
[----:B------:R-:W3:Y:S05]  /*0050*/  S2R R13, SR_CTAID.X ;  /* 0x00000000000d7919 */ /* 0x000eea0000002500 */
[----:B------:R-:W4:Y:S08]  /*0060*/  LDC.64 R4, c[0x0][0x218] ;  /* 0x00008600ff047b82 */ /* 0x000f300000000a00 */
[----:B------:R-:W5:Y:S08]  /*0070*/  LDC.64 R8, c[0x0][0x228] ;  /* 0x00008a00ff087b82 */ /* 0x000f700000000a00 */
[----:B------:R-:W5:Y:S01]  /*0080*/  LDC.64 R10, c[0x0][0x230] ;  /* 0x00008c00ff0a7b82 */ /* 0x000f620000000a00 */
[----:B-1----:R-:W-:-:S02]  /*0090*/  LOP3.LUT R0, R16, 0xf, RZ, 0xc0, !PT ;  /* 0x0000000f10007812 */ /* 0x002fc400078ec0ff */
[----:B---3--:R-:W-:Y:S02]  /*00a0*/  SHF.R.S32.HI R2, RZ, 0x1b, R13 ;  /* 0x0000001bff027819 */ /* 0x008fe4000001140d */
[----:B------:R-:W-:Y:S02]  /*00b0*/  LEA R13, R13, R0, 0x4 ;  /* 0x000000000d0d7211 */ /* 0x000fe400078e20ff */
[----:B------:R-:W-:Y:S02]  /*00c0*/  SGXT R0, R2, 0x1 ;  /* 0x000000010200781a */ /* 0x000fe40000000200 */
[----:B------:R-:W-:Y:S01]  /*00d0*/  ISETP.GE.AND P0, PT, R13, 0x10, PT ;  /* 0x000000100d00780c */ /* 0x000fe20003f06270 */
[----:B------:R-:W1:Y:S01]  /*00e0*/  LDC.64 R2, c[0x0][0x210] ;  /* 0x00008400ff027b82 */ /* 0x000e620000000a00 */
[----:B------:R-:W-:-:S04]  /*00f0*/  LEA.HI R0, R0, R13, RZ, 0x2 ;  /* 0x0000000d00007211 */ /* 0x000fc800078f10ff */
[----:B------:R-:W-:-:S04]  /*0100*/  LOP3.LUT R0, R0, 0xfffffffc, RZ, 0xc0, !PT ;  /* 0xfffffffc00007812 */ /* 0x000fc800078ec0ff */
[----:B------:R-:W-:-:S05]  /*0110*/  IADD3 R15, R13, -R0, RZ ;  /* 0x800000000d0f7210 */ /* 0x000fca0007ffe0ff */
[----:B--2---:R-:W-:-:S05]  /*0120*/  IMAD.WIDE R6, R15, 0x4, R6 ;  /* 0x000000040f067825 */ /* 0x004fca00078e0206 */
[----:B------:R5:W2:Y:S01]  /*0130*/  @!P0 LDG.E.EL R12, desc[UR4][R6.64] ;  /* 0x00000004060c8981 */ /* 0x000aa2000c2e1900 */
[----:B------:R-:W-:Y:S01]  /*0140*/  IMAD.MOV.U32 R0, RZ, RZ, RZ ;  /* 0x000000ffff007224 */ /* 0x000fe200078e00ff */
[----:B------:R-:W-:Y:S01]  /*0150*/  MOV R17, RZ ;  /* 0x000000ff00117202 */ /* 0x000fe20000000f00 */
[----:B----4-:R-:W-:-:S04]  /*0160*/  IMAD.WIDE R4, R15, 0x4, R4 ;  /* 0x000000040f047825 */ /* 0x010fc800078e0204 */
[----:B-1----:R-:W-:Y:S01]  /*0170*/  IMAD.WIDE R2, R13, 0x4, R2 ;  /* 0x000000040d027825 */ /* 0x002fe200078e0202 */
[----:B------:R1:W3:Y:S03]  /*0180*/  @!P0 LDG.E.EL R17, desc[UR4][R4.64] ;  /* 0x0000000404118981 */ /* 0x0002e6000c2e1900 */
[C---:B-----5:R-:W-:Y:S01]  /*0190*/  IMAD.WIDE R6, R15.reuse, 0x4, R8 ;  /* 0x000000040f067825 */ /* 0x060fe200078e0208 */
[----:B------:R4:W3:Y:S03]  /*01a0*/  @!P0 LDG.E R0, desc[UR4][R2.64] ;  /* 0x0000000402008981 */ /* 0x0008e6000c1e1900 */
[----:B0-----:R-:W-:Y:S01]  /*01b0*/  IMAD.WIDE R8, R15, 0x4, R10 ;  /* 0x000000040f087825 */ /* 0x001fe200078e020a */
[----:B------:R-:W-:-:S06]  /*01c0*/  CS2R R10, SRZ ;  /* 0x00000000000a7805 */ /* 0x000fcc000001ff00 */
[----:B------:R-:W5:Y:S01]  /*01d0*/  @!P0 LDG.E.EL R10, desc[UR4][R6.64] ;  /* 0x00000004060a8981 */ /* 0x000f62000c2e1900 */
[----:B-1----:R-:W-:Y:S01]  /*01e0*/  IMAD.MOV.U32 R5, RZ, RZ, 0x3e800000 ;  /* 0x3e800000ff057424 */ /* 0x002fe200078e00ff */
[----:B----4-:R-:W0:Y:S02]  /*01f0*/  LDC.64 R2, c[0x0][0x238] ;  /* 0x00008e00ff027b82 */ /* 0x010e240000000a00 */
[----:B------:R-:W5:Y:S01]  /*0200*/  @!P0 LDG.E.EL R11, desc[UR4][R8.64] ;  /* 0x00000004080b8981 */ /* 0x000f62000c2e1900 */
[----:B0-----:R-:W-:-:S04]  /*0210*/  IMAD.WIDE R2, R13, 0x4, R2 ;  /* 0x000000040d027825 */ /* 0x001fc800078e0202 */
[----:B--2---:R-:W-:-:S04]  /*0220*/  FADD R12, R12, 9.9999997473787516356e-06 ;  /* 0x3727c5ac0c0c7421 */ /* 0x004fc80000000000 */
[----:B------:R-:W0:Y:S02]  /*0230*/  MUFU.SQRT R14, R12 ;  /* 0x0000000c000e7308 */ /* 0x000e240000002000 */
[C---:B0-----:R-:W-:Y:S02]  /*0240*/  FSETP.GT.AND P0, PT, R14.reuse, 8.50705917302346158658e+37, PT ;  /* 0x7e8000000e00780b */ /* 0x041fe40003f04000 */
[----:B------:R-:W-:-:S11]  /*0250*/  FSETP.GEU.AND P1, PT, R14, 1.175494350822287508e-38, PT ;  /* 0x008000000e00780b */ /* 0x000fd60003f2e000 */
[----:B------:R-:W-:-:S04]  /*0260*/  @P0 FMUL R14, R14, 0.25 ;  /* 0x3e8000000e0e0820 */ /* 0x000fc80000400000 */
[----:B------:R-:W-:Y:S01]  /*0270*/  @!P1 FMUL R14, R14, 16777216 ;  /* 0x4b8000000e0e9820 */ /* 0x000fe20000400000 */
[----:B------:R-:W-:-:S05]  /*0280*/  FSEL R5, R5, 1, P0 ;  /* 0x3f80000005057808 */ /* 0x000fca0000000000 */
[----:B------:R-:W0:Y:S01]  /*0290*/  MUFU.RCP R14, R14 ;  /* 0x0000000e000e7308 */ /* 0x000e220000001000 */
[----:B------:R-:W-:Y:S01]  /*02a0*/  LOP3.LUT P0, RZ, R16, 0x10, RZ, 0xc0, !PT ;  /* 0x0000001010ff7812 */ /* 0x000fe2000780c0ff */
[----:B------:R-:W-:-:S03]  /*02b0*/  @!P1 FMUL R5, R5, 16777216 ;  /* 0x4b80000005059820 */ /* 0x000fc60000400000 */
[----:B------:R-:W-:Y:S01]  /*02c0*/  ISETP.LT.AND P0, PT, R13, 0x10, !P0 ;  /* 0x000000100d00780c */ /* 0x000fe20004701270 */
[----:B---3--:R-:W-:Y:S01]  /*02d0*/  FADD R0, -R17, R0 ;  /* 0x0000000011007221 */ /* 0x008fe20000000100 */
[----:B0-----:R-:W-:-:S04]  /*02e0*/  FMUL R5, R14, R5 ;  /* 0x000000050e057220 */ /* 0x001fc80000400000 */
[----:B------:R-:W-:-:S04]  /*02f0*/  FMUL R0, R0, R5 ;  /* 0x0000000500007220 */ /* 0x000fc80000400000 */
[----:B-----5:R-:W-:-:S03]  /*0300*/  FFMA R11, R0, R10, R11 ;  /* 0x0000000a000b7223 */ /* 0x020fc6000000000b */
[----:B------:R-:W-:Y:S05]  /*0310*/  @!P0 EXIT ;  /* 0x000000000000894d */ /* 0x000fea0003800000 */
[----:B------:R-:W-:Y:S01]  /*0320*/  STG.E desc[UR4][R2.64], R11 ;  /* 0x0000000b02007986 */ /* 0x000fe2000c101904 */
[----:B------:R-:W-:Y:S05]  /*0330*/  EXIT ;  /* 0x000000000000794d */ /* 0x000fea0003800000 */
.L_x_0:
[----:B------:R-:W-:-:S00]  /*0340*/  BRA `(.L_x_0) ;  /* 0xfffffffc00fc7947 */ /* 0x000fc0000383ffff */
[----:B------:R-:W-:-:S00]  /*0350*/  NOP ;  /* 0x0000000000007918 */ /* 0x000fc00000000000 */
        /* <DEDUP_REMOVED lines=10> */
.L_x_1:


//--------------------- .nv.global.init           --------------------------
	.section	.nv.global.init,"aw",@progbits
.nv.global.init:
	.type		_$_str,@object
	.size		_$_str,(_$_str_$_2 - _$_str)
_$_str:
        /*0000*/ 	.byte	0x5f, 0x5f, 0x43, 0x55, 0x44, 0x41, 0x5f, 0x46, 0x54, 0x5a, 0x00
	.type		_$_str_$_2,@object
	.size		_$_str_$_2,(.L_1 - _$_str_$_2)
_$_str_$_2:
        /*000b*/ 	.byte	0x5f, 0x5f, 0x43, 0x55, 0x44, 0x41, 0x5f, 0x50, 0x52, 0x45, 0x43, 0x5f, 0x53, 0x51, 0x52, 0x54
        /*001b*/ 	.byte	0x00
.L_1:


//--------------------- .nv.constant0.triton_poi_fused__native_batch_norm_legit_no_training_0 --------------------------
	.section	.nv.constant0.triton_poi_fused__native_batch_norm_legit_no_training_0,"a",@progbits
	.sectionflags	@""
	.align	4
.nv.constant0.triton_poi_fused__native_batch_norm_legit_no_training_0:
	.zero		580
